//
// Generated by NVIDIA NVVM Compiler
//
// Compiler Build ID: CL-36424714
// Cuda compilation tools, release 13.0, V13.0.88
// Based on NVVM 20.0.0
//

.version 9.0
.target sm_100
.address_size 64

	// .globl	_Z21life_kernel_bitpackedPKmPmi

.visible .entry _Z21life_kernel_bitpackedPKmPmi(
	.param .u64 .ptr .align 1 _Z21life_kernel_bitpackedPKmPmi_param_0,
	.param .u64 .ptr .align 1 _Z21life_kernel_bitpackedPKmPmi_param_1,
	.param .u32 _Z21life_kernel_bitpackedPKmPmi_param_2
)
{
	.reg .pred 	%p<20>;
	.reg .b32 	%r<49>;
	.reg .b64 	%rd<117>;

	ld.param.u64 	%rd32, [_Z21life_kernel_bitpackedPKmPmi_param_0];
	ld.param.u64 	%rd33, [_Z21life_kernel_bitpackedPKmPmi_param_1];
	ld.param.u32 	%r7, [_Z21life_kernel_bitpackedPKmPmi_param_2];
	cvta.to.global.u64 	%rd1, %rd32;
	shr.s32 	%r1, %r7, 6;
	mul.lo.s32 	%r8, %r1, %r7;
	mov.u32 	%r9, %ctaid.x;
	mov.u32 	%r10, %ntid.x;
	mov.u32 	%r11, %tid.x;
	mad.lo.s32 	%r2, %r9, %r10, %r11;
	setp.ge.s32 	%p1, %r2, %r8;
	@%p1 bra 	$L__BB0_22;
	div.s32 	%r3, %r2, %r1;
	mul.lo.s32 	%r12, %r3, %r1;
	sub.s32 	%r4, %r2, %r12;
	cvt.s64.s32 	%rd2, %r1;
	setp.lt.s32 	%p2, %r3, 1;
	mov.b64 	%rd105, 0;
	mov.u64 	%rd106, %rd105;
	@%p2 bra 	$L__BB0_3;
	add.s32 	%r13, %r3, -1;
	cvt.u64.u32 	%rd36, %r13;
	mul.lo.s64 	%rd37, %rd36, %rd2;
	shl.b64 	%rd38, %rd37, 3;
	add.s64 	%rd105, %rd1, %rd38;
	add.s64 	%rd106, %rd32, %rd38;
$L__BB0_3:
	add.s32 	%r5, %r3, 1;
	setp.ge.s32 	%p3, %r5, %r7;
	mov.b64 	%rd107, 0;
	mov.u64 	%rd108, %rd107;
	@%p3 bra 	$L__BB0_5;
	cvt.s64.s32 	%rd41, %r5;
	mul.lo.s64 	%rd42, %rd41, %rd2;
	shl.b64 	%rd43, %rd42, 3;
	add.s64 	%rd107, %rd1, %rd43;
	add.s64 	%rd108, %rd32, %rd43;
$L__BB0_5:
	cvt.s64.s32 	%rd45, %r3;
	mul.lo.s64 	%rd46, %rd45, %rd2;
	shl.b64 	%rd47, %rd46, 3;
	add.s64 	%rd11, %rd1, %rd47;
	setp.lt.s32 	%p4, %r4, 1;
	add.s32 	%r6, %r4, 1;
	mul.wide.s32 	%rd48, %r4, 8;
	add.s64 	%rd12, %rd11, %rd48;
	ld.global.nc.u64 	%rd13, [%rd12];
	mov.b64 	%rd109, 0;
	@%p4 bra 	$L__BB0_7;
	add.s32 	%r14, %r4, -1;
	mul.wide.u32 	%rd49, %r14, 8;
	add.s64 	%rd50, %rd11, %rd49;
	ld.global.nc.u64 	%rd109, [%rd50];
$L__BB0_7:
	setp.ge.s32 	%p5, %r6, %r1;
	mov.b64 	%rd110, 0;
	@%p5 bra 	$L__BB0_9;
	ld.global.nc.u64 	%rd110, [%rd12+8];
$L__BB0_9:
	setp.eq.s64 	%p6, %rd106, 0;
	add.s64 	%rd18, %rd105, %rd48;
	mov.b64 	%rd111, 0;
	@%p6 bra 	$L__BB0_11;
	ld.global.nc.u64 	%rd111, [%rd18];
$L__BB0_11:
	setp.lt.s32 	%p7, %r4, 1;
	setp.eq.s64 	%p8, %rd106, 0;
	mov.b64 	%rd112, 0;
	or.pred  	%p9, %p7, %p8;
	@%p9 bra 	$L__BB0_13;
	add.s32 	%r15, %r4, -1;
	mul.wide.u32 	%rd55, %r15, 8;
	add.s64 	%rd56, %rd105, %rd55;
	ld.global.nc.u64 	%rd112, [%rd56];
$L__BB0_13:
	setp.eq.s64 	%p10, %rd106, 0;
	setp.ge.s32 	%p11, %r6, %r1;
	mov.b64 	%rd113, 0;
	or.pred  	%p12, %p10, %p11;
	@%p12 bra 	$L__BB0_15;
	ld.global.nc.u64 	%rd113, [%rd18+8];
$L__BB0_15:
	setp.eq.s64 	%p13, %rd108, 0;
	add.s64 	%rd25, %rd107, %rd48;
	mov.b64 	%rd114, 0;
	@%p13 bra 	$L__BB0_17;
	ld.global.nc.u64 	%rd114, [%rd25];
$L__BB0_17:
	mov.b64 	%rd115, 0;
	or.pred  	%p16, %p7, %p13;
	@%p16 bra 	$L__BB0_19;
	add.s32 	%r17, %r4, -1;
	mul.wide.u32 	%rd61, %r17, 8;
	add.s64 	%rd62, %rd107, %rd61;
	ld.global.nc.u64 	%rd115, [%rd62];
$L__BB0_19:
	setp.eq.s64 	%p17, %rd108, 0;
	setp.ge.s32 	%p18, %r6, %r1;
	mov.b64 	%rd116, 0;
	or.pred  	%p19, %p17, %p18;
	@%p19 bra 	$L__BB0_21;
	ld.global.nc.u64 	%rd116, [%rd25+8];
$L__BB0_21:
	mov.b64 	{%r19, %r20}, %rd110;
	mov.b64 	{%r21, %r22}, %rd13;
	shf.l.wrap.b32 	%r23, %r22, %r19, 31;
	shf.l.wrap.b32 	%r24, %r21, %r22, 31;
	mov.b64 	%rd64, {%r24, %r23};
	mov.b64 	{%r25, %r26}, %rd109;
	shf.l.wrap.b32 	%r27, %r26, %r21, 1;
	shf.l.wrap.b32 	%r28, %r21, %r22, 1;
	mov.b64 	%rd65, {%r27, %r28};
	mov.b64 	{%r29, %r30}, %rd113;
	mov.b64 	{%r31, %r32}, %rd111;
	shf.l.wrap.b32 	%r33, %r32, %r29, 31;
	shf.l.wrap.b32 	%r34, %r31, %r32, 31;
	mov.b64 	%rd66, {%r34, %r33};
	mov.b64 	{%r35, %r36}, %rd112;
	shf.l.wrap.b32 	%r37, %r36, %r31, 1;
	shf.l.wrap.b32 	%r38, %r31, %r32, 1;
	mov.b64 	%rd67, {%r37, %r38};
	mov.b64 	{%r39, %r40}, %rd116;
	mov.b64 	{%r41, %r42}, %rd114;
	shf.l.wrap.b32 	%r43, %r42, %r39, 31;
	shf.l.wrap.b32 	%r44, %r41, %r42, 31;
	mov.b64 	%rd68, {%r44, %r43};
	mov.b64 	{%r45, %r46}, %rd115;
	shf.l.wrap.b32 	%r47, %r46, %r41, 1;
	shf.l.wrap.b32 	%r48, %r41, %r42, 1;
	mov.b64 	%rd69, {%r47, %r48};
	xor.b64  	%rd70, %rd114, %rd111;
	xor.b64  	%rd71, %rd70, %rd64;
	and.b64  	%rd72, %rd114, %rd111;
	and.b64  	%rd73, %rd70, %rd64;
	or.b64  	%rd74, %rd73, %rd72;
	xor.b64  	%rd75, %rd66, %rd65;
	xor.b64  	%rd76, %rd75, %rd67;
	and.b64  	%rd77, %rd66, %rd65;
	and.b64  	%rd78, %rd75, %rd67;
	or.b64  	%rd79, %rd78, %rd77;
	xor.b64  	%rd80, %rd68, %rd69;
	and.b64  	%rd81, %rd68, %rd69;
	xor.b64  	%rd82, %rd71, %rd76;
	xor.b64  	%rd83, %rd80, %rd82;
	and.b64  	%rd84, %rd71, %rd76;
	and.b64  	%rd85, %rd80, %rd82;
	or.b64  	%rd86, %rd85, %rd84;
	xor.b64  	%rd87, %rd74, %rd79;
	xor.b64  	%rd88, %rd81, %rd87;
	and.b64  	%rd89, %rd74, %rd79;
	and.b64  	%rd90, %rd81, %rd87;
	or.b64  	%rd91, %rd90, %rd89;
	xor.b64  	%rd92, %rd86, %rd88;
	and.b64  	%rd93, %rd86, %rd88;
	xor.b64  	%rd94, %rd93, %rd91;
	or.b64  	%rd95, %rd94, %rd83;
	not.b64 	%rd96, %rd95;
	not.b64 	%rd97, %rd94;
	and.b64  	%rd98, %rd83, %rd97;
	and.b64  	%rd99, %rd13, %rd96;
	or.b64  	%rd100, %rd99, %rd98;
	and.b64  	%rd101, %rd100, %rd92;
	cvta.to.global.u64 	%rd102, %rd33;
	mul.wide.s32 	%rd103, %r2, 8;
	add.s64 	%rd104, %rd102, %rd103;
	st.global.u64 	[%rd104], %rd101;
$L__BB0_22:
	ret;

}


// ===== COMPILED SASS (sm_100) =====

	.target	sm_100

	.elftype	@"ET_EXEC"


//--------------------- .note.nv.tkinfo           --------------------------
	.section	.note.nv.tkinfo,"",@"SHT_NOTE"
	.sectionflags	@"SHF_NOTE_NV_TKINFO"
	.tkinfo
        /*0018*/ 	.word	0x00000002
        /*0030*/ 	.string	""
        /*0030*/ 	.string	"ptxas"
        /*0030*/ 	.string	"Cuda compilation tools, release 13.0, V13.0.88"
        /*0030*/ 	.string	"Build cuda_13.0.r13.0/compiler.36424714_0"
        /*0030*/ 	.string	"-arch sm_100 -m 64 "



//--------------------- .note.nv.cuinfo           --------------------------
	.section	.note.nv.cuinfo,"",@"SHT_NOTE"
	.sectionflags	@"SHF_NOTE_NV_CUINFO"
        /*0018*/ 	.short	0x0002
        /*001a*/ 	.short	0x0064
        /*001c*/ 	.short	0x0082
	.zero		2


//--------------------- .nv.info                  --------------------------
	.section	.nv.info,"",@"SHT_CUDA_INFO"
	.align	4


	//----- nvinfo : EIATTR_REGCOUNT
	.align		4
        /*0000*/ 	.byte	0x04, 0x2f
        /*0002*/ 	.short	(.L_1 - .L_0)
	.align		4
.L_0:
        /*0004*/ 	.word	index@(_Z21life_kernel_bitpackedPKmPmi)
        /*0008*/ 	.word	0x00000020


	//----- nvinfo : EIATTR_FRAME_SIZE
	.align		4
.L_1:
        /*000c*/ 	.byte	0x04, 0x11
        /*000e*/ 	.short	(.L_3 - .L_2)
	.align		4
.L_2:
        /*0010*/ 	.word	index@(_Z21life_kernel_bitpackedPKmPmi)
        /*0014*/ 	.word	0x00000000


	//----- nvinfo : EIATTR_MIN_STACK_SIZE
	.align		4
.L_3:
        /*0018*/ 	.byte	0x04, 0x12
        /*001a*/ 	.short	(.L_5 - .L_4)
	.align		4
.L_4:
        /*001c*/ 	.word	index@(_Z21life_kernel_bitpackedPKmPmi)
        /*0020*/ 	.word	0x00000000
.L_5:


//--------------------- .nv.compat                --------------------------
	.section	.nv.compat,"",@"SHT_CUDA_COMPAT_INFO"
	.align	4
        /*0000*/ 	.byte	0x02, 0x09, 0x00, 0x00, 0x02, 0x02, 0x01, 0x00, 0x02, 0x05, 0x05, 0x00, 0x03, 0x07, 0x01, 0x01
        /*0010*/ 	.byte	0x02, 0x03, 0x00, 0x00, 0x02, 0x06, 0x01, 0x00, 0x04, 0x0b, 0x08, 0x00, 0x09, 0x00, 0x00, 0x00
        /*0020*/ 	.byte	0x00, 0x00, 0x00, 0x00


//--------------------- .nv.info._Z21life_kernel_bitpackedPKmPmi --------------------------
	.section	.nv.info._Z21life_kernel_bitpackedPKmPmi,"",@"SHT_CUDA_INFO"
	.sectionflags	@""
	.align	4


	//----- nvinfo : EIATTR_CUDA_API_VERSION
	.align		4
        /*0000*/ 	.byte	0x04, 0x37
        /*0002*/ 	.short	(.L_7 - .L_6)
.L_6:
        /*0004*/ 	.word	0x00000082


	//----- nvinfo : EIATTR_KPARAM_INFO
	.align		4
.L_7:
        /*0008*/ 	.byte	0x04, 0x17
        /*000a*/ 	.short	(.L_9 - .L_8)
.L_8:
        /*000c*/ 	.word	0x00000000
        /*0010*/ 	.short	0x0002
        /*0012*/ 	.short	0x0010
        /*0014*/ 	.byte	0x00, 0xf0, 0x11, 0x00


	//----- nvinfo : EIATTR_KPARAM_INFO
	.align		4
.L_9:
        /*0018*/ 	.byte	0x04, 0x17
        /*001a*/ 	.short	(.L_11 - .L_10)
.L_10:
        /*001c*/ 	.word	0x00000000
        /*0020*/ 	.short	0x0001
        /*0022*/ 	.short	0x0008
        /*0024*/ 	.byte	0x00, 0xf5, 0x21, 0x00


	//----- nvinfo : EIATTR_KPARAM_INFO
	.align		4
.L_11:
        /*0028*/ 	.byte	0x04, 0x17
        /*002a*/ 	.short	(.L_13 - .L_12)
.L_12:
        /*002c*/ 	.word	0x00000000
        /*0030*/ 	.short	0x0000
        /*0032*/ 	.short	0x0000
        /*0034*/ 	.byte	0x00, 0xf5, 0x21, 0x00


	//----- nvinfo : EIATTR_SPARSE_MMA_MASK
	.align		4
.L_13:
        /*0038*/ 	.byte	0x03, 0x50
        /*003a*/ 	.short	0x0000


	//----- nvinfo : EIATTR_MAXREG_COUNT
	.align		4
        /*003c*/ 	.byte	0x03, 0x1b
        /*003e*/ 	.short	0x00ff


	//----- nvinfo : EIATTR_MERCURY_ISA_VERSION
	.align		4
        /*0040*/ 	.byte	0x03, 0x5f
        /*0042*/ 	.short	0x0101


	//----- nvinfo : EIATTR_VRC_CTA_INIT_COUNT
	.align		4
        /*0044*/ 	.byte	0x02, 0x4a
	.zero		1
	.zero		1


	//----- nvinfo : EIATTR_EXIT_INSTR_OFFSETS
	.align		4
        /*0048*/ 	.byte	0x04, 0x1c
        /*004a*/ 	.short	(.L_15 - .L_14)


	//   ....[0]....
.L_14:
        /*004c*/ 	.word	0x00000090


	//   ....[1]....
        /*0050*/ 	.word	0x000009f0


	//----- nvinfo : EIATTR_CRS_STACK_SIZE
	.align		4
.L_15:
        /*0054*/ 	.byte	0x04, 0x1e
        /*0056*/ 	.short	(.L_17 - .L_16)
.L_16:
        /*0058*/ 	.word	0x00000000


	//----- nvinfo : EIATTR_CBANK_PARAM_SIZE
	.align		4
.L_17:
        /*005c*/ 	.byte	0x03, 0x19
        /*005e*/ 	.short	0x0014


	//----- nvinfo : EIATTR_PARAM_CBANK
	.align		4
        /*0060*/ 	.byte	0x04, 0x0a
        /*0062*/ 	.short	(.L_19 - .L_18)
	.align		4
.L_18:
        /*0064*/ 	.word	index@(.nv.constant0._Z21life_kernel_bitpackedPKmPmi)
        /*0068*/ 	.short	0x0380
        /*006a*/ 	.short	0x0014


	//----- nvinfo : EIATTR_SW_WAR
	.align		4
.L_19:
        /*006c*/ 	.byte	0x04, 0x36
        /*006e*/ 	.short	(.L_21 - .L_20)
.L_20:
        /*0070*/ 	.word	0x00000008
.L_21:


//--------------------- .nv.callgraph             --------------------------
	.section	.nv.callgraph,"",@"SHT_CUDA_CALLGRAPH"
	.align	4
	.sectionentsize	8
	.align		4
        /*0000*/ 	.word	0x00000000
	.align		4
        /*0004*/ 	.word	0xffffffff
	.align		4
        /*0008*/ 	.word	0x00000000
	.align		4
        /*000c*/ 	.word	0xfffffffe
	.align		4
        /*0010*/ 	.word	0x00000000
	.align		4
        /*0014*/ 	.word	0xfffffffd
	.align		4
        /*0018*/ 	.word	0x00000000
	.align		4
        /*001c*/ 	.word	0xfffffffc


//--------------------- .text._Z21life_kernel_bitpackedPKmPmi --------------------------
	.section	.text._Z21life_kernel_bitpackedPKmPmi,"ax",@progbits
	.align	128
        .global         _Z21life_kernel_bitpackedPKmPmi
        .type           _Z21life_kernel_bitpackedPKmPmi,@function
        .size           _Z21life_kernel_bitpackedPKmPmi,(.L_x_3 - _Z21life_kernel_bitpackedPKmPmi)
        .other          _Z21life_kernel_bitpackedPKmPmi,@"STO_CUDA_ENTRY STV_DEFAULT"
_Z21life_kernel_bitpackedPKmPmi:
.text._Z21life_kernel_bitpackedPKmPmi:
[----:B------:R-:W-:Y:S01]  /*0000*/  LDC R1, c[0x0][0x37c] ;  /* 0x0000df00ff017b82 */ /* 0x000fe20000000800 */
[----:B------:R-:W0:Y:S07]  /*0010*/  S2R R5, SR_TID.X ;  /* 0x0000000000057919 */ /* 0x000e2e0000002100 */
[----:B------:R-:W1:Y:S08]  /*0020*/  LDC R6, c[0x0][0x390] ;  /* 0x0000e400ff067b82 */ /* 0x000e700000000800 */
[----:B------:R-:W0:Y:S08]  /*0030*/  S2UR UR4, SR_CTAID.X ;  /* 0x00000000000479c3 */ /* 0x000e300000002500 */
[----:B------:R-:W0:Y:S01]  /*0040*/  LDC R0, c[0x0][0x360] ;  /* 0x0000d800ff007b82 */ /* 0x000e220000000800 */
[----:B-1----:R-:W-:Y:S01]  /*0050*/  SHF.R.S32.HI R3, RZ, 0x6, R6 ;  /* 0x00000006ff037819 */ /* 0x002fe20000011406 */
[----:B0-----:R-:W-:-:S04]  /*0060*/  IMAD R0, R0, UR4, R5 ;  /* 0x0000000400007c24 */ /* 0x001fc8000f8e0205 */
[----:B------:R-:W-:-:S05]  /*0070*/  IMAD R5, R3, R6, RZ ;  /* 0x0000000603057224 */ /* 0x000fca00078e02ff */
[----:B------:R-:W-:-:S13]  /*0080*/  ISETP.GE.AND P0, PT, R0, R5, PT ;  /* 0x000000050000720c */ /* 0x000fda0003f06270 */
[----:B------:R-:W-:Y:S05]  /*0090*/  @P0 EXIT ;  /* 0x000000000000094d */ /* 0x000fea0003800000 */
[-C--:B------:R-:W-:Y:S01]  /*00a0*/  IABS R7, R3.reuse ;  /* 0x0000000300077213 */ /* 0x080fe20000000000 */
[----:B------:R-:W-:Y:S01]  /*00b0*/  BSSY.RECONVERGENT B0, `(.L_x_0) ;  /* 0x000002d000007945 */ /* 0x000fe20003800200 */
[----:B------:R-:W-:Y:S02]  /*00c0*/  IABS R10, R0 ;  /* 0x00000000000a7213 */ /* 0x000fe40000000000 */
[----:B------:R-:W0:Y:S01]  /*00d0*/  I2F.RP R2, R7 ;  /* 0x0000000700027306 */ /* 0x000e220000209400 */
[----:B------:R-:W-:-:S07]  /*00e0*/  IABS R11, R3 ;  /* 0x00000003000b7213 */ /* 0x000fce0000000000 */
[----:B0-----:R-:W0:Y:S02]  /*00f0*/  MUFU.RCP R2, R2 ;  /* 0x0000000200027308 */ /* 0x001e240000001000 */
[----:B0-----:R-:W-:Y:S02]  /*0100*/  VIADD R4, R2, 0xffffffe ;  /* 0x0ffffffe02047836 */ /* 0x001fe40000000000 */
[----:B------:R-:W-:Y:S01]  /*0110*/  IMAD.MOV R2, RZ, RZ, -R11 ;  /* 0x000000ffff027224 */ /* 0x000fe200078e0a0b */
[----:B------:R-:W-:-:S03]  /*0120*/  SHF.R.S32.HI R11, RZ, 0x1f, R3 ;  /* 0x0000001fff0b7819 */ /* 0x000fc60000011403 */
[----:B------:R0:W1:Y:S02]  /*0130*/  F2I.FTZ.U32.TRUNC.NTZ R5, R4 ;  /* 0x0000000400057305 */ /* 0x000064000021f000 */
[----:B0-----:R-:W-:Y:S02]  /*0140*/  IMAD.MOV.U32 R4, RZ, RZ, RZ ;  /* 0x000000ffff047224 */ /* 0x001fe400078e00ff */
[----:B-1----:R-:W-:-:S04]  /*0150*/  IMAD.MOV R8, RZ, RZ, -R5 ;  /* 0x000000ffff087224 */ /* 0x002fc800078e0a05 */
[----:B------:R-:W-:Y:S02]  /*0160*/  IMAD R9, R8, R7, RZ ;  /* 0x0000000708097224 */ /* 0x000fe400078e02ff */
[----:B------:R-:W-:Y:S02]  /*0170*/  IMAD.MOV.U32 R8, RZ, RZ, R10 ;  /* 0x000000ffff087224 */ /* 0x000fe400078e000a */
[----:B------:R-:W-:-:S06]  /*0180*/  IMAD.HI.U32 R5, R5, R9, R4 ;  /* 0x0000000905057227 */ /* 0x000fcc00078e0004 */
[----:B------:R-:W-:-:S04]  /*0190*/  IMAD.HI.U32 R5, R5, R8, RZ ;  /* 0x0000000805057227 */ /* 0x000fc800078e00ff */
[----:B------:R-:W-:Y:S01]  /*01a0*/  IMAD R2, R5, R2, R8 ;  /* 0x0000000205027224 */ /* 0x000fe200078e0208 */
[----:B------:R-:W-:-:S04]  /*01b0*/  CS2R R8, SRZ ;  /* 0x0000000000087805 */ /* 0x000fc8000001ff00 */
[----:B------:R-:W-:-:S13]  /*01c0*/  ISETP.GT.U32.AND P1, PT, R7, R2, PT ;  /* 0x000000020700720c */ /* 0x000fda0003f24070 */
[----:B------:R-:W-:Y:S02]  /*01d0*/  @!P1 IMAD.IADD R2, R2, 0x1, -R7 ;  /* 0x0000000102029824 */ /* 0x000fe400078e0a07 */
[----:B------:R-:W-:Y:S01]  /*01e0*/  @!P1 VIADD R5, R5, 0x1 ;  /* 0x0000000105059836 */ /* 0x000fe20000000000 */
[----:B------:R-:W-:Y:S02]  /*01f0*/  ISETP.NE.AND P1, PT, R3, RZ, PT ;  /* 0x000000ff0300720c */ /* 0x000fe40003f25270 */
[----:B------:R-:W-:Y:S02]  /*0200*/  ISETP.GE.U32.AND P0, PT, R2, R7, PT ;  /* 0x000000070200720c */ /* 0x000fe40003f06070 */
[----:B------:R-:W-:-:S04]  /*0210*/  LOP3.LUT R2, R0, R3, RZ, 0x3c, !PT ;  /* 0x0000000300027212 */ /* 0x000fc800078e3cff */
[----:B------:R-:W-:Y:S01]  /*0220*/  ISETP.GE.AND P2, PT, R2, RZ, PT ;  /* 0x000000ff0200720c */ /* 0x000fe20003f46270 */
[----:B------:R-:W-:-:S06]  /*0230*/  IMAD.MOV.U32 R2, RZ, RZ, RZ ;  /* 0x000000ffff027224 */ /* 0x000fcc00078e00ff */
[----:B------:R-:W-:-:S04]  /*0240*/  @P0 VIADD R5, R5, 0x1 ;  /* 0x0000000105050836 */ /* 0x000fc80000000000 */
[----:B------:R-:W-:-:S04]  /*0250*/  IMAD.MOV.U32 R14, RZ, RZ, R5 ;  /* 0x000000ffff0e7224 */ /* 0x000fc800078e0005 */
[----:B------:R-:W-:Y:S01]  /*0260*/  @!P2 IMAD.MOV R14, RZ, RZ, -R14 ;  /* 0x000000ffff0ea224 */ /* 0x000fe200078e0a0e */
[----:B------:R-:W-:-:S04]  /*0270*/  @!P1 LOP3.LUT R14, RZ, R3, RZ, 0x33, !PT ;  /* 0x00000003ff0e9212 */ /* 0x000fc800078e33ff */
[C---:B------:R-:W-:Y:S01]  /*0280*/  ISETP.GE.AND P2, PT, R14.reuse, 0x1, PT ;  /* 0x000000010e00780c */ /* 0x040fe20003f46270 */
[----:B------:R-:W-:Y:S01]  /*0290*/  VIADD R10, R14, 0x1 ;  /* 0x000000010e0a7836 */ /* 0x000fe20000000000 */
[----:B------:R-:W-:-:S04]  /*02a0*/  SHF.R.S32.HI R12, RZ, 0x1f, R14 ;  /* 0x0000001fff0c7819 */ /* 0x000fc8000001140e */
[----:B------:R-:W-:-:S07]  /*02b0*/  ISETP.GE.AND P0, PT, R10, R6, PT ;  /* 0x000000060a00720c */ /* 0x000fce0003f06270 */
[----:B------:R-:W0:Y:S06]  /*02c0*/  @P2 LDC.64 R4, c[0x0][0x380] ;  /* 0x0000e000ff042b82 */ /* 0x000e2c0000000a00 */
[----:B------:R-:W-:Y:S05]  /*02d0*/  @P0 BRA `(.L_x_1) ;  /* 0x0000000000280947 */ /* 0x000fea0003800000 */
[----:B------:R-:W1:Y:S01]  /*02e0*/  LDCU.64 UR4, c[0x0][0x380] ;  /* 0x00007000ff0477ac */ /* 0x000e620008000a00 */
[----:B------:R-:W-:Y:S01]  /*02f0*/  SHF.R.S32.HI R2, RZ, 0x1f, R10 ;  /* 0x0000001fff027819 */ /* 0x000fe2000001140a */
[----:B------:R-:W-:-:S04]  /*0300*/  IMAD.WIDE.U32 R6, R10, R3, RZ ;  /* 0x000000030a067225 */ /* 0x000fc800078e00ff */
[----:B------:R-:W-:-:S04]  /*0310*/  IMAD R2, R2, R3, RZ ;  /* 0x0000000302027224 */ /* 0x000fc800078e02ff */
[----:B------:R-:W-:-:S04]  /*0320*/  IMAD R9, R10, R11, R2 ;  /* 0x0000000b0a097224 */ /* 0x000fc800078e0202 */
[----:B------:R-:W-:Y:S01]  /*0330*/  IMAD.IADD R7, R7, 0x1, R9 ;  /* 0x0000000107077824 */ /* 0x000fe200078e0209 */
[----:B-1----:R-:W-:-:S04]  /*0340*/  LEA R8, P0, R6, UR4, 0x3 ;  /* 0x0000000406087c11 */ /* 0x002fc8000f8018ff */
[----:B------:R-:W-:-:S04]  /*0350*/  SHF.L.U64.HI R6, R6, 0x3, R7 ;  /* 0x0000000306067819 */ /* 0x000fc80000010207 */
[----:B------:R-:W-:-:S05]  /*0360*/  IADD3.X R9, PT, PT, R6, UR5, RZ, P0, !PT ;  /* 0x0000000506097c10 */ /* 0x000fca00087fe4ff */
[----:B------:R-:W-:-:S07]  /*0370*/  IMAD.MOV.U32 R2, RZ, RZ, R9 ;  /* 0x000000ffff027224 */ /* 0x000fce00078e0009 */
.L_x_1:
[----:B------:R-:W-:Y:S05]  /*0380*/  BSYNC.RECONVERGENT B0 ;  /* 0x0000000000007941 */ /* 0x000fea0003800200 */
.L_x_0:
[----:B------:R-:W1:Y:S01]  /*0390*/  LDCU.64 UR6, c[0x0][0x380] ;  /* 0x00007000ff0677ac */ /* 0x000e620008000a00 */
[----:B------:R-:W-:Y:S02]  /*03a0*/  @P2 VIADD R10, R14, 0xffffffff ;  /* 0xffffffff0e0a2836 */ /* 0x000fe40000000000 */
[----:B------:R-:W-:Y:S01]  /*03b0*/  IMAD.MOV R15, RZ, RZ, -R14 ;  /* 0x000000ffff0f7224 */ /* 0x000fe200078e0a0e */
[----:B------:R-:W2:Y:S01]  /*03c0*/  LDCU.64 UR4, c[0x0][0x358] ;  /* 0x00006b00ff0477ac */ /* 0x000ea20008000a00 */
[-C--:B------:R-:W-:Y:S02]  /*03d0*/  IMAD R12, R12, R3.reuse, RZ ;  /* 0x000000030c0c7224 */ /* 0x080fe400078e02ff */
[----:B------:R-:W-:-:S04]  /*03e0*/  @P2 IMAD.WIDE.U32 R6, R10, R3, RZ ;  /* 0x000000030a062225 */ /* 0x000fc800078e00ff */
[----:B------:R-:W-:Y:S02]  /*03f0*/  IMAD R15, R3, R15, R0 ;  /* 0x0000000f030f7224 */ /* 0x000fe400078e0200 */
[-C--:B------:R-:W-:Y:S02]  /*0400*/  IMAD R17, R14, R11.reuse, R12 ;  /* 0x0000000b0e117224 */ /* 0x080fe400078e020c */
[----:B------:R-:W-:Y:S01]  /*0410*/  @P2 IMAD R11, R10, R11, R7 ;  /* 0x0000000b0a0b2224 */ /* 0x000fe200078e0207 */
[----:B------:R-:W-:Y:S01]  /*0420*/  ISETP.GE.AND P1, PT, R15, 0x1, PT ;  /* 0x000000010f00780c */ /* 0x000fe20003f26270 */
[----:B------:R-:W-:-:S03]  /*0430*/  IMAD.WIDE.U32 R12, R14, R3, RZ ;  /* 0x000000030e0c7225 */ /* 0x000fc600078e00ff */
[C---:B------:R-:W-:Y:S01]  /*0440*/  @P2 SHF.L.U64.HI R14, R6.reuse, 0x3, R11 ;  /* 0x00000003060e2819 */ /* 0x040fe2000001020b */
[----:B------:R-:W-:Y:S01]  /*0450*/  IMAD.MOV.U32 R10, RZ, RZ, RZ ;  /* 0x000000ffff0a7224 */ /* 0x000fe200078e00ff */
[----:B0-----:R-:W-:Y:S01]  /*0460*/  @P2 LEA R10, P0, R6, R4, 0x3 ;  /* 0x00000004060a2211 */ /* 0x001fe200078018ff */
[----:B------:R-:W-:Y:S01]  /*0470*/  IMAD.IADD R7, R13, 0x1, R17 ;  /* 0x000000010d077824 */ /* 0x000fe200078e0211 */
[----:B-1----:R-:W-:Y:S01]  /*0480*/  LEA R6, P3, R12, UR6, 0x3 ;  /* 0x000000060c067c11 */ /* 0x002fe2000f8618ff */
[----:B------:R-:W-:Y:S02]  /*0490*/  IMAD.MOV.U32 R17, RZ, RZ, RZ ;  /* 0x000000ffff117224 */ /* 0x000fe400078e00ff */
[----:B------:R-:W-:Y:S01]  /*04a0*/  @P2 IMAD.X R17, R14, 0x1, R5, P0 ;  /* 0x000000010e112824 */ /* 0x000fe200000e0605 */
[----:B------:R-:W-:Y:S01]  /*04b0*/  LEA.HI.X R7, R12, UR7, R7, 0x3, P3 ;  /* 0x000000070c077c11 */ /* 0x000fe200098f1c07 */
[----:B------:R-:W-:Y:S01]  /*04c0*/  IMAD.MOV.U32 R5, RZ, RZ, RZ ;  /* 0x000000ffff057224 */ /* 0x000fe200078e00ff */
[----:B------:R-:W-:Y:S01]  /*04d0*/  ISETP.EQ.U32.AND P3, PT, R8, RZ, PT ;  /* 0x000000ff0800720c */ /* 0x000fe20003f62070 */
[----:B------:R-:W-:Y:S01]  /*04e0*/  @P2 IMAD.MOV.U32 R5, RZ, RZ, R17 ;  /* 0x000000ffff052224 */ /* 0x000fe200078e0011 */
[----:B------:R-:W-:Y:S01]  /*04f0*/  ISETP.EQ.U32.AND P0, PT, R10, RZ, PT ;  /* 0x000000ff0a00720c */ /* 0x000fe20003f02070 */
[----:B------:R-:W-:Y:S01]  /*0500*/  @P1 VIADD R19, R15, 0xffffffff ;  /* 0xffffffff0f131836 */ /* 0x000fe20000000000 */
[----:B------:R-:W-:Y:S01]  /*0510*/  ISETP.EQ.OR.EX P4, PT, R2, RZ, !P1, P3 ;  /* 0x000000ff0200720c */ /* 0x000fe20004f82730 */
[----:B------:R-:W-:Y:S01]  /*0520*/  IMAD.MOV.U32 R11, RZ, RZ, RZ ;  /* 0x000000ffff0b7224 */ /* 0x000fe200078e00ff */
[----:B------:R-:W-:Y:S01]  /*0530*/  ISETP.EQ.OR.EX P5, PT, R5, RZ, !P1, P0 ;  /* 0x000000ff0500720c */ /* 0x000fe20004fa2700 */
[----:B------:R-:W-:Y:S01]  /*0540*/  @P1 IMAD.WIDE.U32 R18, R19, 0x8, R6 ;  /* 0x0000000813121825 */ /* 0x000fe200078e0006 */
[----:B------:R-:W-:-:S03]  /*0550*/  ISETP.NE.U32.AND P2, PT, R8, RZ, PT ;  /* 0x000000ff0800720c */ /* 0x000fc60003f45070 */
[C---:B------:R-:W-:Y:S01]  /*0560*/  VIADD R4, R15.reuse, 0x1 ;  /* 0x000000010f047836 */ /* 0x040fe20000000000 */
[----:B--2---:R0:W2:Y:S01]  /*0570*/  @P1 LDG.E.CONSTANT R11, desc[UR4][R18.64+0x4] ;  /* 0x00000404120b1981 */ /* 0x0040a2000c1e9900 */
[----:B------:R-:W-:Y:S02]  /*0580*/  ISETP.NE.U32.AND P1, PT, R10, RZ, PT ;  /* 0x000000ff0a00720c */ /* 0x000fe40003f25070 */
[----:B------:R-:W-:Y:S02]  /*0590*/  ISETP.NE.AND.EX P2, PT, R2, RZ, PT, P2 ;  /* 0x000000ff0200720c */ /* 0x000fe40003f45320 */
[----:B------:R-:W-:Y:S01]  /*05a0*/  ISETP.GE.AND P6, PT, R4, R3, PT ;  /* 0x000000030400720c */ /* 0x000fe20003fc6270 */
[----:B------:R-:W-:Y:S01]  /*05b0*/  @!P4 VIADD R13, R15, 0xffffffff ;  /* 0xffffffff0f0dc836 */ /* 0x000fe20000000000 */
[C---:B------:R-:W-:Y:S01]  /*05c0*/  ISETP.NE.AND.EX P1, PT, R5.reuse, RZ, PT, P1 ;  /* 0x000000ff0500720c */ /* 0x040fe20003f25310 */
[----:B------:R-:W-:Y:S01]  /*05d0*/  IMAD.MOV.U32 R24, RZ, RZ, R10 ;  /* 0x000000ffff187224 */ /* 0x000fe200078e000a */
[----:B------:R-:W-:Y:S01]  /*05e0*/  ISETP.EQ.OR.EX P0, PT, R5, RZ, P6, P0 ;  /* 0x000000ff0500720c */ /* 0x000fe20003702700 */
[----:B------:R-:W-:Y:S01]  /*05f0*/  IMAD.MOV.U32 R25, RZ, RZ, R17 ;  /* 0x000000ffff197224 */ /* 0x000fe200078e0011 */
[----:B------:R-:W-:Y:S01]  /*0600*/  ISETP.EQ.OR.EX P3, PT, R2, RZ, P6, P3 ;  /* 0x000000ff0200720c */ /* 0x000fe20003762730 */
[----:B0-----:R-:W-:Y:S01]  /*0610*/  @!P5 VIADD R19, R15, 0xffffffff ;  /* 0xffffffff0f13d836 */ /* 0x001fe20000000000 */
[----:B------:R-:W-:Y:S01]  /*0620*/  CS2R R4, SRZ ;  /* 0x0000000000047805 */ /* 0x000fe2000001ff00 */
[----:B------:R-:W-:Y:S01]  /*0630*/  @!P4 IMAD.WIDE.U32 R12, R13, 0x8, R8 ;  /* 0x000000080d0cc825 */ /* 0x000fe200078e0008 */
[----:B------:R-:W-:-:S03]  /*0640*/  CS2R R2, SRZ ;  /* 0x0000000000027805 */ /* 0x000fc6000001ff00 */
[----:B------:R-:W-:Y:S02]  /*0650*/  IMAD.MOV.U32 R21, RZ, RZ, RZ ;  /* 0x000000ffff157224 */ /* 0x000fe400078e00ff */
[----:B------:R-:W-:-:S04]  /*0660*/  IMAD.WIDE R8, R15, 0x8, R8 ;  /* 0x000000080f087825 */ /* 0x000fc800078e0208 */
[C---:B------:R-:W-:Y:S01]  /*0670*/  IMAD.WIDE R22, R15.reuse, 0x8, R24 ;  /* 0x000000080f167825 */ /* 0x040fe200078e0218 */
[----:B------:R-:W3:Y:S03]  /*0680*/  @P2 LDG.E.64.CONSTANT R4, desc[UR4][R8.64] ;  /* 0x0000000408042981 */ /* 0x000ee6000c1e9b00 */
[----:B------:R-:W-:Y:S01]  /*0690*/  IMAD.WIDE R16, R15, 0x8, R6 ;  /* 0x000000080f107825 */ /* 0x000fe200078e0206 */
[----:B------:R-:W4:Y:S03]  /*06a0*/  @!P4 LDG.E.CONSTANT R21, desc[UR4][R12.64+0x4] ;  /* 0x000004040c15c981 */ /* 0x000f26000c1e9900 */
[----:B------:R-:W-:Y:S01]  /*06b0*/  @!P5 IMAD.WIDE.U32 R24, R19, 0x8, R24 ;  /* 0x000000081318d825 */ /* 0x000fe200078e0018 */
[----:B------:R-:W5:Y:S03]  /*06c0*/  LDG.E.64.CONSTANT R6, desc[UR4][R16.64] ;  /* 0x0000000410067981 */ /* 0x000f66000c1e9b00 */
[----:B------:R-:W-:Y:S01]  /*06d0*/  IMAD.MOV.U32 R27, RZ, RZ, RZ ;  /* 0x000000ffff1b7224 */ /* 0x000fe200078e00ff */
[----:B------:R-:W2:Y:S01]  /*06e0*/  @P1 LDG.E.64.CONSTANT R2, desc[UR4][R22.64] ;  /* 0x0000000416021981 */ /* 0x000ea2000c1e9b00 */
[----:B------:R-:W-:-:S02]  /*06f0*/  IMAD.MOV.U32 R29, RZ, RZ, RZ ;  /* 0x000000ffff1d7224 */ /* 0x000fc400078e00ff */
[----:B------:R-:W-:Y:S02]  /*0700*/  IMAD.MOV.U32 R19, RZ, RZ, RZ ;  /* 0x000000ffff137224 */ /* 0x000fe400078e00ff */
[----:B------:R-:W-:Y:S01]  /*0710*/  IMAD.MOV.U32 R15, RZ, RZ, RZ ;  /* 0x000000ffff0f7224 */ /* 0x000fe200078e00ff */
[----:B------:R-:W2:Y:S04]  /*0720*/  @!P5 LDG.E.CONSTANT R27, desc[UR4][R24.64+0x4] ;  /* 0x00000404181bd981 */ /* 0x000ea8000c1e9900 */
[----:B------:R-:W2:Y:S04]  /*0730*/  @!P0 LDG.E.CONSTANT R29, desc[UR4][R22.64+0x8] ;  /* 0x00000804161d8981 */ /* 0x000ea8000c1e9900 */
[----:B------:R-:W2:Y:S04]  /*0740*/  @!P6 LDG.E.CONSTANT R19, desc[UR4][R16.64+0x8] ;  /* 0x000008041013e981 */ /* 0x000ea8000c1e9900 */
[----:B------:R0:W2:Y:S02]  /*0750*/  @!P3 LDG.E.CONSTANT R15, desc[UR4][R8.64+0x8] ;  /* 0x00000804080fb981 */ /* 0x0000a4000c1e9900 */
[----:B0-----:R-:W0:Y:S02]  /*0760*/  LDC.64 R8, c[0x0][0x388] ;  /* 0x0000e200ff087b82 */ /* 0x001e240000000a00 */
[----:B0-----:R-:W-:Y:S01]  /*0770*/  IMAD.WIDE R8, R0, 0x8, R8 ;  /* 0x0000000800087825 */ /* 0x001fe200078e0208 */
[----:B---3--:R-:W-:-:S02]  /*0780*/  SHF.L.W.U32.HI R26, R4, 0x1f, R5 ;  /* 0x0000001f041a7819 */ /* 0x008fc40000010e05 */
[----:B----4-:R-:W-:Y:S02]  /*0790*/  SHF.L.W.U32.HI R21, R21, 0x1, R4 ;  /* 0x0000000115157819 */ /* 0x010fe40000010e04 */
[----:B-----5:R-:W-:Y:S02]  /*07a0*/  SHF.L.W.U32.HI R17, R6, 0x1f, R7 ;  /* 0x0000001f06117819 */ /* 0x020fe40000010e07 */
[----:B--2---:R-:W-:Y:S02]  /*07b0*/  SHF.L.W.U32.HI R11, R11, 0x1, R6 ;  /* 0x000000010b0b7819 */ /* 0x004fe40000010e06 */
[C-C-:B------:R-:W-:Y:S02]  /*07c0*/  SHF.L.W.U32.HI R18, R2.reuse, 0x1f, R3.reuse ;  /* 0x0000001f02127819 */ /* 0x140fe40000010e03 */
[----:B------:R-:W-:Y:S02]  /*07d0*/  SHF.L.W.U32.HI R20, R2, 0x1, R3 ;  /* 0x0000000102147819 */ /* 0x000fe40000010e03 */
[----:B------:R-:W-:-:S02]  /*07e0*/  SHF.L.W.U32.HI R14, R6, 0x1, R7 ;  /* 0x00000001060e7819 */ /* 0x000fc40000010e07 */
[----:B------:R-:W-:Y:S02]  /*07f0*/  SHF.L.W.U32.HI R27, R27, 0x1, R2 ;  /* 0x000000011b1b7819 */ /* 0x000fe40000010e02 */
[CC--:B------:R-:W-:Y:S02]  /*0800*/  LOP3.LUT R13, R26.reuse, R21.reuse, RZ, 0x3c, !PT ;  /* 0x000000151a0d7212 */ /* 0x0c0fe400078e3cff */
[----:B------:R-:W-:Y:S02]  /*0810*/  SHF.L.W.U32.HI R29, R3, 0x1f, R29 ;  /* 0x0000001f031d7819 */ /* 0x000fe40000010e1d */
[----:B------:R-:W-:Y:S02]  /*0820*/  LOP3.LUT R23, R26, R21, RZ, 0xc0, !PT ;  /* 0x000000151a177212 */ /* 0x000fe400078ec0ff */
[----:B------:R-:W-:Y:S02]  /*0830*/  SHF.L.W.U32.HI R19, R7, 0x1f, R19 ;  /* 0x0000001f07137819 */ /* 0x000fe40000010e13 */
[----:B------:R-:W-:-:S02]  /*0840*/  SHF.L.W.U32.HI R21, R4, 0x1, R5 ;  /* 0x0000000104157819 */ /* 0x000fc40000010e05 */
[----:B------:R-:W-:Y:S02]  /*0850*/  SHF.L.W.U32.HI R16, R5, 0x1f, R15 ;  /* 0x0000001f05107819 */ /* 0x000fe40000010e0f */
[----:B------:R-:W-:Y:S02]  /*0860*/  LOP3.LUT R15, R17, R4, R2, 0x96, !PT ;  /* 0x00000004110f7212 */ /* 0x000fe400078e9602 */
[----:B------:R-:W-:Y:S02]  /*0870*/  LOP3.LUT R10, R27, R18, R11, 0x96, !PT ;  /* 0x000000121b0a7212 */ /* 0x000fe400078e960b */
[----:B------:R-:W-:Y:S02]  /*0880*/  LOP3.LUT R12, R18, R11, R27, 0xe8, !PT ;  /* 0x0000000b120c7212 */ /* 0x000fe400078ee81b */
[----:B------:R-:W-:Y:S02]  /*0890*/  LOP3.LUT R17, R4, R2, R17, 0xe8, !PT ;  /* 0x0000000204117212 */ /* 0x000fe400078ee811 */
[----:B------:R-:W-:-:S02]  /*08a0*/  LOP3.LUT R11, R20, R29, R14, 0x96, !PT ;  /* 0x0000001d140b7212 */ /* 0x000fc400078e960e */
[----:B------:R-:W-:Y:S02]  /*08b0*/  LOP3.LUT R2, R19, R5, R3, 0x96, !PT ;  /* 0x0000000513027212 */ /* 0x000fe400078e9603 */
[----:B------:R-:W-:Y:S02]  /*08c0*/  LOP3.LUT R4, R5, R3, R19, 0xe8, !PT ;  /* 0x0000000305047212 */ /* 0x000fe400078ee813 */
[----:B------:R-:W-:Y:S02]  /*08d0*/  LOP3.LUT R14, R29, R14, R20, 0xe8, !PT ;  /* 0x0000000e1d0e7212 */ /* 0x000fe400078ee814 */
[----:B------:R-:W-:Y:S02]  /*08e0*/  LOP3.LUT R5, R16, R21, RZ, 0xc0, !PT ;  /* 0x0000001510057212 */ /* 0x000fe400078ec0ff */
[----:B------:R-:W-:Y:S02]  /*08f0*/  LOP3.LUT R3, R23, R17, R12, 0x96, !PT ;  /* 0x0000001117037212 */ /* 0x000fe400078e960c */
[----:B------:R-:W-:-:S02]  /*0900*/  LOP3.LUT R12, R17, R12, R23, 0xe8, !PT ;  /* 0x0000000c110c7212 */ /* 0x000fc400078ee817 */
[----:B------:R-:W-:Y:S02]  /*0910*/  LOP3.LUT R21, R16, R21, RZ, 0x3c, !PT ;  /* 0x0000001510157212 */ /* 0x000fe400078e3cff */
        /* <DEDUP_REMOVED lines=8> */
[----:B------:R-:W-:Y:S02]  /*09a0*/  LOP3.LUT R2, R10, R5, R6, 0x32, !PT ;  /* 0x000000050a027212 */ /* 0x000fe400078e3206 */
[----:B------:R-:W-:Y:S02]  /*09b0*/  LOP3.LUT R6, R13, R11, R7, 0x32, !PT ;  /* 0x0000000b0d067212 */ /* 0x000fe400078e3207 */
[----:B------:R-:W-:-:S02]  /*09c0*/  LOP3.LUT R2, R2, R4, R3, 0x60, !PT ;  /* 0x0000000402027212 */ /* 0x000fc400078e6003 */
[----:B------:R-:W-:-:S05]  /*09d0*/  LOP3.LUT R3, R6, R16, R17, 0x60, !PT ;  /* 0x0000001006037212 */ /* 0x000fca00078e6011 */
[----:B------:R-:W-:Y:S01]  /*09e0*/  STG.E.64 desc[UR4][R8.64], R2 ;  /* 0x0000000208007986 */ /* 0x000fe2000c101b04 */
[----:B------:R-:W-:Y:S05]  /*09f0*/  EXIT ;  /* 0x000000000000794d */ /* 0x000fea0003800000 */
.L_x_2:
[----:B------:R-:W-:-:S00]  /*0a00*/  BRA `(.L_x_2) ;  /* 0xfffffffc00fc7947 */ /* 0x000fc0000383ffff */
[----:B------:R-:W-:-:S00]  /*0a10*/  NOP ;  /* 0x0000000000007918 */ /* 0x000fc00000000000 */
        /* <DEDUP_REMOVED lines=14> */
.L_x_3:


//--------------------- .nv.shared.reserved.0     --------------------------
	.section	.nv.shared.reserved.0,"aw",@nobits
	.weak		__nv_reservedSMEM_offset_0_alias
	.size		__nv_reservedSMEM_offset_0_alias, 0, 64
	.other		__nv_reservedSMEM_offset_0_alias,@"STO_CUDA_RESERVED_SHARED STV_DEFAULT"
__nv_reservedSMEM_offset_0_alias:
	.zero		0
	.zero		64


//--------------------- .nv.constant0._Z21life_kernel_bitpackedPKmPmi --------------------------
	.section	.nv.constant0._Z21life_kernel_bitpackedPKmPmi,"a",@progbits
	.sectionflags	@""
	.align	4
.nv.constant0._Z21life_kernel_bitpackedPKmPmi:
	.zero		916


//--------------------- SYMBOLS --------------------------

	.type		.nv.reservedSmem.offset0,@object
	.size		.nv.reservedSmem.offset0,0x4
